//
// Generated by NVIDIA NVVM Compiler
//
// Compiler Build ID: CL-36424714
// Cuda compilation tools, release 13.0, V13.0.88
// Based on NVVM 20.0.0
//

.version 9.0
.target sm_100
.address_size 64

	// .globl	_Z8greetingv
.extern .func  (.param .b32 func_retval0) vprintf
(
	.param .b64 vprintf_param_0,
	.param .b64 vprintf_param_1
)
;
.global .align 1 .b8 $str[12] = {72, 101, 108, 108, 111, 32, 67, 85, 68, 65, 10};

.visible .entry _Z8greetingv()
{
	.reg .b32 	%r<3>;
	.reg .b64 	%rd<3>;

	mov.u64 	%rd1, $str;
	cvta.global.u64 	%rd2, %rd1;
	{ // callseq 0, 0
	.param .b64 param0;
	st.param.b64 	[param0], %rd2;
	.param .b64 param1;
	st.param.b64 	[param1], 0;
	.param .b32 retval0;
	call.uni (retval0), 
	vprintf, 
	(
	param0, 
	param1
	);
	ld.param.b32 	%r1, [retval0];
	} // callseq 0
	ret;

}


// ===== COMPILED SASS (sm_100) =====

	.target	sm_100

	.elftype	@"ET_EXEC"


//--------------------- .note.nv.tkinfo           --------------------------
	.section	.note.nv.tkinfo,"",@"SHT_NOTE"
	.sectionflags	@"SHF_NOTE_NV_TKINFO"
	.tkinfo
        /*0018*/ 	.word	0x00000002
        /*0030*/ 	.string	""
        /*0030*/ 	.string	"ptxas"
        /*0030*/ 	.string	"Cuda compilation tools, release 13.0, V13.0.88"
        /*0030*/ 	.string	"Build cuda_13.0.r13.0/compiler.36424714_0"
        /*0030*/ 	.string	"-arch sm_100 -m 64 "



//--------------------- .note.nv.cuinfo           --------------------------
	.section	.note.nv.cuinfo,"",@"SHT_NOTE"
	.sectionflags	@"SHF_NOTE_NV_CUINFO"
        /*0018*/ 	.short	0x0002
        /*001a*/ 	.short	0x0064
        /*001c*/ 	.short	0x0082
	.zero		2


//--------------------- .nv.info                  --------------------------
	.section	.nv.info,"",@"SHT_CUDA_INFO"
	.align	4


	//----- nvinfo : EIATTR_REGCOUNT
	.align		4
        /*0000*/ 	.byte	0x04, 0x2f
        /*0002*/ 	.short	(.L_2 - .L_1)
	.align		4
.L_1:
        /*0004*/ 	.word	index@(_Z8greetingv)
        /*0008*/ 	.word	0x00000018


	//----- nvinfo : EIATTR_FRAME_SIZE
	.align		4
.L_2:
        /*000c*/ 	.byte	0x04, 0x11
        /*000e*/ 	.short	(.L_4 - .L_3)
	.align		4
.L_3:
        /*0010*/ 	.word	index@(_Z8greetingv)
        /*0014*/ 	.word	0x00000000


	//----- nvinfo : EIATTR_MIN_STACK_SIZE
	.align		4
.L_4:
        /*0018*/ 	.byte	0x04, 0x12
        /*001a*/ 	.short	(.L_6 - .L_5)
	.align		4
.L_5:
        /*001c*/ 	.word	index@(_Z8greetingv)
        /*0020*/ 	.word	0x00000000
.L_6:


//--------------------- .nv.compat                --------------------------
	.section	.nv.compat,"",@"SHT_CUDA_COMPAT_INFO"
	.align	4
        /*0000*/ 	.byte	0x02, 0x09, 0x00, 0x00, 0x02, 0x02, 0x01, 0x00, 0x02, 0x05, 0x05, 0x00, 0x03, 0x07, 0x01, 0x01
        /*0010*/ 	.byte	0x02, 0x03, 0x00, 0x00, 0x02, 0x06, 0x01, 0x00, 0x04, 0x0b, 0x08, 0x00, 0x09, 0x00, 0x00, 0x00
        /*0020*/ 	.byte	0x00, 0x00, 0x00, 0x00


//--------------------- .nv.info._Z8greetingv     --------------------------
	.section	.nv.info._Z8greetingv,"",@"SHT_CUDA_INFO"
	.sectionflags	@""
	.align	4


	//----- nvinfo : EIATTR_CUDA_API_VERSION
	.align		4
        /*0000*/ 	.byte	0x04, 0x37
        /*0002*/ 	.short	(.L_8 - .L_7)
.L_7:
        /*0004*/ 	.word	0x00000082


	//----- nvinfo : EIATTR_SPARSE_MMA_MASK
	.align		4
.L_8:
        /*0008*/ 	.byte	0x03, 0x50
        /*000a*/ 	.short	0x0000


	//----- nvinfo : EIATTR_MAXREG_COUNT
	.align		4
        /*000c*/ 	.byte	0x03, 0x1b
        /*000e*/ 	.short	0x00ff


	//----- nvinfo : EIATTR_EXTERNS
	.align		4
        /*0010*/ 	.byte	0x04, 0x0f
        /*0012*/ 	.short	(.L_10 - .L_9)


	//   ....[0]....
	.align		4
.L_9:
        /*0014*/ 	.word	index@(vprintf)


	//----- nvinfo : EIATTR_MERCURY_ISA_VERSION
	.align		4
.L_10:
        /*0018*/ 	.byte	0x03, 0x5f
        /*001a*/ 	.short	0x0101


	//----- nvinfo : EIATTR_VRC_CTA_INIT_COUNT
	.align		4
        /*001c*/ 	.byte	0x02, 0x4a
	.zero		1
	.zero		1


	//----- nvinfo : EIATTR_SYSCALL_OFFSETS
	.align		4
        /*0020*/ 	.byte	0x04, 0x46
        /*0022*/ 	.short	(.L_12 - .L_11)


	//   ....[0]....
.L_11:
        /*0024*/ 	.word	0x00000080


	//----- nvinfo : EIATTR_EXIT_INSTR_OFFSETS
	.align		4
.L_12:
        /*0028*/ 	.byte	0x04, 0x1c
        /*002a*/ 	.short	(.L_14 - .L_13)


	//   ....[0]....
.L_13:
        /*002c*/ 	.word	0x00000090


	//----- nvinfo : EIATTR_SW_WAR
	.align		4
.L_14:
        /*0030*/ 	.byte	0x04, 0x36
        /*0032*/ 	.short	(.L_16 - .L_15)
.L_15:
        /*0034*/ 	.word	0x00000008
.L_16:


//--------------------- .nv.callgraph             --------------------------
	.section	.nv.callgraph,"",@"SHT_CUDA_CALLGRAPH"
	.align	4
	.sectionentsize	8
	.align		4
        /*0000*/ 	.word	0x00000000
	.align		4
        /*0004*/ 	.word	0xffffffff
	.align		4
        /*0008*/ 	.word	index@(_Z8greetingv)
	.align		4
        /*000c*/ 	.word	index@(vprintf)
	.align		4
        /*0010*/ 	.word	0x00000000
	.align		4
        /*0014*/ 	.word	0xfffffffe
	.align		4
        /*0018*/ 	.word	0x00000000
	.align		4
        /*001c*/ 	.word	0xfffffffd
	.align		4
        /*0020*/ 	.word	0x00000000
	.align		4
        /*0024*/ 	.word	0xfffffffc


//--------------------- .nv.constant4             --------------------------
	.section	.nv.constant4,"a",@progbits
	.align	8
	.align		8
.nv.constant4:
        /*0000*/ 	.dword	vprintf
	.align		8
        /*0008*/ 	.dword	$str


//--------------------- .text._Z8greetingv        --------------------------
	.section	.text._Z8greetingv,"ax",@progbits
	.align	128
        .global         _Z8greetingv
        .type           _Z8greetingv,@function
        .size           _Z8greetingv,(.L_x_2 - _Z8greetingv)
        .other          _Z8greetingv,@"STO_CUDA_ENTRY STV_DEFAULT"
_Z8greetingv:
.text._Z8greetingv:
[----:B------:R-:W0:Y:S01]  /*0000*/  LDC R1, c[0x0][0x37c] ;  /* 0x0000df00ff017b82 */ /* 0x000e220000000800 */
[----:B------:R-:W-:Y:S01]  /*0010*/  MOV R0, 0x0 ;  /* 0x0000000000007802 */ /* 0x000fe20000000f00 */
[----:B------:R-:W1:Y:S01]  /*0020*/  LDCU.64 UR4, c[0x4][0x8] ;  /* 0x01000100ff0477ac */ /* 0x000e620008000a00 */
[----:B------:R-:W-:-:S05]  /*0030*/  CS2R R6, SRZ ;  /* 0x0000000000067805 */ /* 0x000fca000001ff00 */
[----:B------:R2:W3:Y:S01]  /*0040*/  LDC.64 R2, c[0x4][R0] ;  /* 0x0100000000027b82 */ /* 0x0004e20000000a00 */
[----:B-1----:R-:W-:Y:S02]  /*0050*/  IMAD.U32 R4, RZ, RZ, UR4 ;  /* 0x00000004ff047e24 */ /* 0x002fe4000f8e00ff */
[----:B--2---:R-:W-:-:S07]  /*0060*/  IMAD.U32 R5, RZ, RZ, UR5 ;  /* 0x00000005ff057e24 */ /* 0x004fce000f8e00ff */
[----:B------:R-:W-:-:S07]  /*0070*/  LEPC R20, `(.L_x_0) ;  /* 0x000000001014794e */ /* 0x000fce0000000000 */
[----:B0--3--:R-:W-:Y:S05]  /*0080*/  CALL.ABS.NOINC R2 ;  /* 0x0000000002007343 */ /* 0x009fea0003c00000 */
.L_x_0:
[----:B------:R-:W-:Y:S05]  /*0090*/  EXIT ;  /* 0x000000000000794d */ /* 0x000fea0003800000 */
.L_x_1:
[----:B------:R-:W-:-:S00]  /*00a0*/  BRA `(.L_x_1) ;  /* 0xfffffffc00fc7947 */ /* 0x000fc0000383ffff */
[----:B------:R-:W-:-:S00]  /*00b0*/  NOP ;  /* 0x0000000000007918 */ /* 0x000fc00000000000 */
        /* <DEDUP_REMOVED lines=12> */
.L_x_2:


//--------------------- .nv.global.init           --------------------------
	.section	.nv.global.init,"aw",@progbits
.nv.global.init:
	.type		$str,@object
	.size		$str,(.L_0 - $str)
$str:
        /*0000*/ 	.byte	0x48, 0x65, 0x6c, 0x6c, 0x6f, 0x20, 0x43, 0x55, 0x44, 0x41, 0x0a, 0x00
.L_0:


//--------------------- .nv.shared.reserved.0     --------------------------
	.section	.nv.shared.reserved.0,"aw",@nobits
	.weak		__nv_reservedSMEM_offset_0_alias
	.size		__nv_reservedSMEM_offset_0_alias, 0, 64
	.other		__nv_reservedSMEM_offset_0_alias,@"STO_CUDA_RESERVED_SHARED STV_DEFAULT"
__nv_reservedSMEM_offset_0_alias:
	.zero		0
	.zero		64


//--------------------- .nv.constant0._Z8greetingv --------------------------
	.section	.nv.constant0._Z8greetingv,"a",@progbits
	.sectionflags	@""
	.align	4
.nv.constant0._Z8greetingv:
	.zero		896


//--------------------- SYMBOLS --------------------------

	.type		.nv.reservedSmem.offset0,@object
	.size		.nv.reservedSmem.offset0,0x4
	.type		vprintf,@function
